//
// Generated by NVIDIA NVVM Compiler
//
// Compiler Build ID: CL-36424714
// Cuda compilation tools, release 13.0, V13.0.88
// Based on NVVM 20.0.0
//

.version 9.0
.target sm_100
.address_size 64

	// .globl	_Z16sumMatrixOnGPU2DPfS_S_ii

.visible .entry _Z16sumMatrixOnGPU2DPfS_S_ii(
	.param .u64 .ptr .align 1 _Z16sumMatrixOnGPU2DPfS_S_ii_param_0,
	.param .u64 .ptr .align 1 _Z16sumMatrixOnGPU2DPfS_S_ii_param_1,
	.param .u64 .ptr .align 1 _Z16sumMatrixOnGPU2DPfS_S_ii_param_2,
	.param .u32 _Z16sumMatrixOnGPU2DPfS_S_ii_param_3,
	.param .u32 _Z16sumMatrixOnGPU2DPfS_S_ii_param_4
)
{


	ret;

}


// ===== COMPILED SASS (sm_100) =====

	.target	sm_100

	.elftype	@"ET_EXEC"


//--------------------- .note.nv.tkinfo           --------------------------
	.section	.note.nv.tkinfo,"",@"SHT_NOTE"
	.sectionflags	@"SHF_NOTE_NV_TKINFO"
	.tkinfo
        /*0018*/ 	.word	0x00000002
        /*0030*/ 	.string	""
        /*0030*/ 	.string	"ptxas"
        /*0030*/ 	.string	"Cuda compilation tools, release 13.0, V13.0.88"
        /*0030*/ 	.string	"Build cuda_13.0.r13.0/compiler.36424714_0"
        /*0030*/ 	.string	"-arch sm_100 -m 64 "



//--------------------- .note.nv.cuinfo           --------------------------
	.section	.note.nv.cuinfo,"",@"SHT_NOTE"
	.sectionflags	@"SHF_NOTE_NV_CUINFO"
        /*0018*/ 	.short	0x0002
        /*001a*/ 	.short	0x0064
        /*001c*/ 	.short	0x0082
	.zero		2


//--------------------- .nv.info                  --------------------------
	.section	.nv.info,"",@"SHT_CUDA_INFO"
	.align	4


	//----- nvinfo : EIATTR_REGCOUNT
	.align		4
        /*0000*/ 	.byte	0x04, 0x2f
        /*0002*/ 	.short	(.L_1 - .L_0)
	.align		4
.L_0:
        /*0004*/ 	.word	index@(_Z16sumMatrixOnGPU2DPfS_S_ii)
        /*0008*/ 	.word	0x00000004


	//----- nvinfo : EIATTR_FRAME_SIZE
	.align		4
.L_1:
        /*000c*/ 	.byte	0x04, 0x11
        /*000e*/ 	.short	(.L_3 - .L_2)
	.align		4
.L_2:
        /*0010*/ 	.word	index@(_Z16sumMatrixOnGPU2DPfS_S_ii)
        /*0014*/ 	.word	0x00000000


	//----- nvinfo : EIATTR_MIN_STACK_SIZE
	.align		4
.L_3:
        /*0018*/ 	.byte	0x04, 0x12
        /*001a*/ 	.short	(.L_5 - .L_4)
	.align		4
.L_4:
        /*001c*/ 	.word	index@(_Z16sumMatrixOnGPU2DPfS_S_ii)
        /*0020*/ 	.word	0x00000000
.L_5:


//--------------------- .nv.compat                --------------------------
	.section	.nv.compat,"",@"SHT_CUDA_COMPAT_INFO"
	.align	4
        /*0000*/ 	.byte	0x02, 0x09, 0x00, 0x00, 0x02, 0x02, 0x01, 0x00, 0x02, 0x05, 0x05, 0x00, 0x03, 0x07, 0x01, 0x01
        /*0010*/ 	.byte	0x02, 0x03, 0x00, 0x00, 0x02, 0x06, 0x01, 0x00, 0x04, 0x0b, 0x08, 0x00, 0x09, 0x00, 0x00, 0x00
        /*0020*/ 	.byte	0x00, 0x00, 0x00, 0x00


//--------------------- .nv.info._Z16sumMatrixOnGPU2DPfS_S_ii --------------------------
	.section	.nv.info._Z16sumMatrixOnGPU2DPfS_S_ii,"",@"SHT_CUDA_INFO"
	.sectionflags	@""
	.align	4


	//----- nvinfo : EIATTR_CUDA_API_VERSION
	.align		4
        /*0000*/ 	.byte	0x04, 0x37
        /*0002*/ 	.short	(.L_7 - .L_6)
.L_6:
        /*0004*/ 	.word	0x00000082


	//----- nvinfo : EIATTR_KPARAM_INFO
	.align		4
.L_7:
        /*0008*/ 	.byte	0x04, 0x17
        /*000a*/ 	.short	(.L_9 - .L_8)
.L_8:
        /*000c*/ 	.word	0x00000000
        /*0010*/ 	.short	0x0004
        /*0012*/ 	.short	0x001c
        /*0014*/ 	.byte	0x00, 0xf0, 0x11, 0x00


	//----- nvinfo : EIATTR_KPARAM_INFO
	.align		4
.L_9:
        /*0018*/ 	.byte	0x04, 0x17
        /*001a*/ 	.short	(.L_11 - .L_10)
.L_10:
        /*001c*/ 	.word	0x00000000
        /*0020*/ 	.short	0x0003
        /*0022*/ 	.short	0x0018
        /*0024*/ 	.byte	0x00, 0xf0, 0x11, 0x00


	//----- nvinfo : EIATTR_KPARAM_INFO
	.align		4
.L_11:
        /*0028*/ 	.byte	0x04, 0x17
        /*002a*/ 	.short	(.L_13 - .L_12)
.L_12:
        /*002c*/ 	.word	0x00000000
        /*0030*/ 	.short	0x0002
        /*0032*/ 	.short	0x0010
        /*0034*/ 	.byte	0x00, 0xf5, 0x21, 0x00


	//----- nvinfo : EIATTR_KPARAM_INFO
	.align		4
.L_13:
        /*0038*/ 	.byte	0x04, 0x17
        /*003a*/ 	.short	(.L_15 - .L_14)
.L_14:
        /*003c*/ 	.word	0x00000000
        /*0040*/ 	.short	0x0001
        /*0042*/ 	.short	0x0008
        /*0044*/ 	.byte	0x00, 0xf5, 0x21, 0x00


	//----- nvinfo : EIATTR_KPARAM_INFO
	.align		4
.L_15:
        /*0048*/ 	.byte	0x04, 0x17
        /*004a*/ 	.short	(.L_17 - .L_16)
.L_16:
        /*004c*/ 	.word	0x00000000
        /*0050*/ 	.short	0x0000
        /*0052*/ 	.short	0x0000
        /*0054*/ 	.byte	0x00, 0xf5, 0x21, 0x00


	//----- nvinfo : EIATTR_SPARSE_MMA_MASK
	.align		4
.L_17:
        /*0058*/ 	.byte	0x03, 0x50
        /*005a*/ 	.short	0x0000


	//----- nvinfo : EIATTR_MAXREG_COUNT
	.align		4
        /*005c*/ 	.byte	0x03, 0x1b
        /*005e*/ 	.short	0x00ff


	//----- nvinfo : EIATTR_MERCURY_ISA_VERSION
	.align		4
        /*0060*/ 	.byte	0x03, 0x5f
        /*0062*/ 	.short	0x0101


	//----- nvinfo : EIATTR_VRC_CTA_INIT_COUNT
	.align		4
        /*0064*/ 	.byte	0x02, 0x4a
	.zero		1
	.zero		1


	//----- nvinfo : EIATTR_EXIT_INSTR_OFFSETS
	.align		4
        /*0068*/ 	.byte	0x04, 0x1c
        /*006a*/ 	.short	(.L_19 - .L_18)


	//   ....[0]....
.L_18:
        /*006c*/ 	.word	0x00000010


	//----- nvinfo : EIATTR_CBANK_PARAM_SIZE
	.align		4
.L_19:
        /*0070*/ 	.byte	0x03, 0x19
        /*0072*/ 	.short	0x0020


	//----- nvinfo : EIATTR_PARAM_CBANK
	.align		4
        /*0074*/ 	.byte	0x04, 0x0a
        /*0076*/ 	.short	(.L_21 - .L_20)
	.align		4
.L_20:
        /*0078*/ 	.word	index@(.nv.constant0._Z16sumMatrixOnGPU2DPfS_S_ii)
        /*007c*/ 	.short	0x0380
        /*007e*/ 	.short	0x0020


	//----- nvinfo : EIATTR_SW_WAR
	.align		4
.L_21:
        /*0080*/ 	.byte	0x04, 0x36
        /*0082*/ 	.short	(.L_23 - .L_22)
.L_22:
        /*0084*/ 	.word	0x00000008
.L_23:


//--------------------- .nv.callgraph             --------------------------
	.section	.nv.callgraph,"",@"SHT_CUDA_CALLGRAPH"
	.align	4
	.sectionentsize	8
	.align		4
        /*0000*/ 	.word	0x00000000
	.align		4
        /*0004*/ 	.word	0xffffffff
	.align		4
        /*0008*/ 	.word	0x00000000
	.align		4
        /*000c*/ 	.word	0xfffffffe
	.align		4
        /*0010*/ 	.word	0x00000000
	.align		4
        /*0014*/ 	.word	0xfffffffd
	.align		4
        /*0018*/ 	.word	0x00000000
	.align		4
        /*001c*/ 	.word	0xfffffffc


//--------------------- .text._Z16sumMatrixOnGPU2DPfS_S_ii --------------------------
	.section	.text._Z16sumMatrixOnGPU2DPfS_S_ii,"ax",@progbits
	.align	128
        .global         _Z16sumMatrixOnGPU2DPfS_S_ii
        .type           _Z16sumMatrixOnGPU2DPfS_S_ii,@function
        .size           _Z16sumMatrixOnGPU2DPfS_S_ii,(.L_x_1 - _Z16sumMatrixOnGPU2DPfS_S_ii)
        .other          _Z16sumMatrixOnGPU2DPfS_S_ii,@"STO_CUDA_ENTRY STV_DEFAULT"
_Z16sumMatrixOnGPU2DPfS_S_ii:
.text._Z16sumMatrixOnGPU2DPfS_S_ii:
[----:B------:R-:W-:Y:S01]  /*0000*/  LDC R1, c[0x0][0x37c] ;  /* 0x0000df00ff017b82 */ /* 0x000fe20000000800 */
[----:B------:R-:W-:Y:S05]  /*0010*/  EXIT ;  /* 0x000000000000794d */ /* 0x000fea0003800000 */
.L_x_0:
[----:B------:R-:W-:-:S00]  /*0020*/  BRA `(.L_x_0) ;  /* 0xfffffffc00fc7947 */ /* 0x000fc0000383ffff */
[----:B------:R-:W-:-:S00]  /*0030*/  NOP ;  /* 0x0000000000007918 */ /* 0x000fc00000000000 */
        /* <DEDUP_REMOVED lines=12> */
.L_x_1:


//--------------------- .nv.shared.reserved.0     --------------------------
	.section	.nv.shared.reserved.0,"aw",@nobits
	.weak		__nv_reservedSMEM_offset_0_alias
	.size		__nv_reservedSMEM_offset_0_alias, 0, 64
	.other		__nv_reservedSMEM_offset_0_alias,@"STO_CUDA_RESERVED_SHARED STV_DEFAULT"
__nv_reservedSMEM_offset_0_alias:
	.zero		0
	.zero		64


//--------------------- .nv.constant0._Z16sumMatrixOnGPU2DPfS_S_ii --------------------------
	.section	.nv.constant0._Z16sumMatrixOnGPU2DPfS_S_ii,"a",@progbits
	.sectionflags	@""
	.align	4
.nv.constant0._Z16sumMatrixOnGPU2DPfS_S_ii:
	.zero		928


//--------------------- SYMBOLS --------------------------

	.type		.nv.reservedSmem.offset0,@object
	.size		.nv.reservedSmem.offset0,0x4
